//
// Generated by NVIDIA NVVM Compiler
//
// Compiler Build ID: CL-36424714
// Cuda compilation tools, release 13.0, V13.0.88
// Based on NVVM 20.0.0
//

.version 9.0
.target sm_100
.address_size 64

	// .globl	_Z3calPPiPS0_S1_

.visible .entry _Z3calPPiPS0_S1_(
	.param .u64 .ptr .align 1 _Z3calPPiPS0_S1__param_0,
	.param .u64 .ptr .align 1 _Z3calPPiPS0_S1__param_1,
	.param .u64 .ptr .align 1 _Z3calPPiPS0_S1__param_2
)
{
	.reg .pred 	%p<6>;
	.reg .b32 	%r<40>;
	.reg .b64 	%rd<109>;

	ld.param.u64 	%rd9, [_Z3calPPiPS0_S1__param_0];
	ld.param.u64 	%rd10, [_Z3calPPiPS0_S1__param_1];
	ld.param.u64 	%rd11, [_Z3calPPiPS0_S1__param_2];
	cvta.to.global.u64 	%rd12, %rd11;
	mov.u32 	%r13, %ctaid.x;
	mov.u32 	%r1, %tid.x;
	shr.u32 	%r2, %r13, 4;
	and.b32  	%r3, %r13, 15;
	mul.wide.u32 	%rd13, %r2, 8;
	add.s64 	%rd1, %rd12, %rd13;
	ld.global.u64 	%rd14, [%rd1];
	cvta.to.global.u64 	%rd15, %rd14;
	shl.b32 	%r14, %r13, 3;
	cvt.u64.u32 	%rd16, %r14;
	and.b64  	%rd17, %rd16, 120;
	add.s64 	%rd18, %rd15, %rd17;
	ld.global.u64 	%rd19, [%rd18];
	cvta.to.global.u64 	%rd20, %rd19;
	mul.wide.u32 	%rd21, %r1, 4;
	add.s64 	%rd22, %rd20, %rd21;
	mov.b32 	%r15, 0;
	st.global.u32 	[%rd22], %r15;
	setp.eq.s32 	%p1, %r1, 0;
	@%p1 bra 	$L__BB0_7;
	cvta.to.global.u64 	%rd23, %rd9;
	cvta.to.global.u64 	%rd24, %rd10;
	mul.wide.u32 	%rd25, %r3, 8;
	add.s64 	%rd2, %rd23, %rd25;
	add.s64 	%rd3, %rd24, %rd13;
	and.b32  	%r4, %r1, 3;
	setp.lt.u32 	%p2, %r1, 4;
	mov.b32 	%r38, 0;
	@%p2 bra 	$L__BB0_4;
	and.b32  	%r38, %r1, 1020;
	neg.s32 	%r37, %r38;
	mov.b64 	%rd107, 0;
$L__BB0_3:
	ld.global.u64 	%rd28, [%rd2];
	cvta.to.global.u64 	%rd29, %rd28;
	add.s64 	%rd30, %rd29, %rd107;
	ld.global.u32 	%r17, [%rd30];
	ld.global.u64 	%rd31, [%rd3];
	cvta.to.global.u64 	%rd32, %rd31;
	add.s64 	%rd34, %rd32, %rd25;
	ld.global.u64 	%rd35, [%rd34];
	cvta.to.global.u64 	%rd36, %rd35;
	add.s64 	%rd37, %rd36, %rd107;
	ld.global.u32 	%r18, [%rd37];
	ld.global.u64 	%rd38, [%rd1];
	cvta.to.global.u64 	%rd39, %rd38;
	add.s64 	%rd40, %rd39, %rd25;
	ld.global.u64 	%rd41, [%rd40];
	cvta.to.global.u64 	%rd42, %rd41;
	add.s64 	%rd44, %rd42, %rd21;
	ld.global.u32 	%r19, [%rd44];
	mad.lo.s32 	%r20, %r18, %r17, %r19;
	st.global.u32 	[%rd44], %r20;
	ld.global.u64 	%rd45, [%rd2];
	cvta.to.global.u64 	%rd46, %rd45;
	add.s64 	%rd47, %rd46, %rd107;
	ld.global.u32 	%r21, [%rd47+4];
	ld.global.u64 	%rd48, [%rd3];
	cvta.to.global.u64 	%rd49, %rd48;
	add.s64 	%rd50, %rd49, %rd25;
	ld.global.u64 	%rd51, [%rd50];
	cvta.to.global.u64 	%rd52, %rd51;
	add.s64 	%rd53, %rd52, %rd107;
	ld.global.u32 	%r22, [%rd53+4];
	ld.global.u64 	%rd54, [%rd1];
	cvta.to.global.u64 	%rd55, %rd54;
	add.s64 	%rd56, %rd55, %rd25;
	ld.global.u64 	%rd57, [%rd56];
	cvta.to.global.u64 	%rd58, %rd57;
	add.s64 	%rd59, %rd58, %rd21;
	ld.global.u32 	%r23, [%rd59];
	mad.lo.s32 	%r24, %r22, %r21, %r23;
	st.global.u32 	[%rd59], %r24;
	ld.global.u64 	%rd60, [%rd2];
	cvta.to.global.u64 	%rd61, %rd60;
	add.s64 	%rd62, %rd61, %rd107;
	ld.global.u32 	%r25, [%rd62+8];
	ld.global.u64 	%rd63, [%rd3];
	cvta.to.global.u64 	%rd64, %rd63;
	add.s64 	%rd65, %rd64, %rd25;
	ld.global.u64 	%rd66, [%rd65];
	cvta.to.global.u64 	%rd67, %rd66;
	add.s64 	%rd68, %rd67, %rd107;
	ld.global.u32 	%r26, [%rd68+8];
	ld.global.u64 	%rd69, [%rd1];
	cvta.to.global.u64 	%rd70, %rd69;
	add.s64 	%rd71, %rd70, %rd25;
	ld.global.u64 	%rd72, [%rd71];
	cvta.to.global.u64 	%rd73, %rd72;
	add.s64 	%rd74, %rd73, %rd21;
	ld.global.u32 	%r27, [%rd74];
	mad.lo.s32 	%r28, %r26, %r25, %r27;
	st.global.u32 	[%rd74], %r28;
	ld.global.u64 	%rd75, [%rd2];
	cvta.to.global.u64 	%rd76, %rd75;
	add.s64 	%rd77, %rd76, %rd107;
	ld.global.u32 	%r29, [%rd77+12];
	ld.global.u64 	%rd78, [%rd3];
	cvta.to.global.u64 	%rd79, %rd78;
	add.s64 	%rd80, %rd79, %rd25;
	ld.global.u64 	%rd81, [%rd80];
	cvta.to.global.u64 	%rd82, %rd81;
	add.s64 	%rd83, %rd82, %rd107;
	ld.global.u32 	%r30, [%rd83+12];
	ld.global.u64 	%rd84, [%rd1];
	cvta.to.global.u64 	%rd85, %rd84;
	add.s64 	%rd86, %rd85, %rd25;
	ld.global.u64 	%rd87, [%rd86];
	cvta.to.global.u64 	%rd88, %rd87;
	add.s64 	%rd89, %rd88, %rd21;
	ld.global.u32 	%r31, [%rd89];
	mad.lo.s32 	%r32, %r30, %r29, %r31;
	st.global.u32 	[%rd89], %r32;
	add.s32 	%r37, %r37, 4;
	add.s64 	%rd107, %rd107, 16;
	setp.ne.s32 	%p3, %r37, 0;
	@%p3 bra 	$L__BB0_3;
$L__BB0_4:
	setp.eq.s32 	%p4, %r4, 0;
	@%p4 bra 	$L__BB0_7;
	mul.wide.u32 	%rd108, %r38, 4;
	neg.s32 	%r39, %r4;
$L__BB0_6:
	.pragma "nounroll";
	ld.global.u64 	%rd90, [%rd2];
	cvta.to.global.u64 	%rd91, %rd90;
	add.s64 	%rd92, %rd91, %rd108;
	ld.global.u32 	%r33, [%rd92];
	ld.global.u64 	%rd93, [%rd3];
	cvta.to.global.u64 	%rd94, %rd93;
	add.s64 	%rd96, %rd94, %rd25;
	ld.global.u64 	%rd97, [%rd96];
	cvta.to.global.u64 	%rd98, %rd97;
	add.s64 	%rd99, %rd98, %rd108;
	ld.global.u32 	%r34, [%rd99];
	ld.global.u64 	%rd100, [%rd1];
	cvta.to.global.u64 	%rd101, %rd100;
	add.s64 	%rd102, %rd101, %rd25;
	ld.global.u64 	%rd103, [%rd102];
	cvta.to.global.u64 	%rd104, %rd103;
	add.s64 	%rd106, %rd104, %rd21;
	ld.global.u32 	%r35, [%rd106];
	mad.lo.s32 	%r36, %r34, %r33, %r35;
	st.global.u32 	[%rd106], %r36;
	add.s64 	%rd108, %rd108, 4;
	add.s32 	%r39, %r39, 1;
	setp.ne.s32 	%p5, %r39, 0;
	@%p5 bra 	$L__BB0_6;
$L__BB0_7:
	ret;

}


// ===== COMPILED SASS (sm_100) =====

	.target	sm_100

	.elftype	@"ET_EXEC"


//--------------------- .note.nv.tkinfo           --------------------------
	.section	.note.nv.tkinfo,"",@"SHT_NOTE"
	.sectionflags	@"SHF_NOTE_NV_TKINFO"
	.tkinfo
        /*0018*/ 	.word	0x00000002
        /*0030*/ 	.string	""
        /*0030*/ 	.string	"ptxas"
        /*0030*/ 	.string	"Cuda compilation tools, release 13.0, V13.0.88"
        /*0030*/ 	.string	"Build cuda_13.0.r13.0/compiler.36424714_0"
        /*0030*/ 	.string	"-arch sm_100 -m 64 "



//--------------------- .note.nv.cuinfo           --------------------------
	.section	.note.nv.cuinfo,"",@"SHT_NOTE"
	.sectionflags	@"SHF_NOTE_NV_CUINFO"
        /*0018*/ 	.short	0x0002
        /*001a*/ 	.short	0x0064
        /*001c*/ 	.short	0x0082
	.zero		2


//--------------------- .nv.info                  --------------------------
	.section	.nv.info,"",@"SHT_CUDA_INFO"
	.align	4


	//----- nvinfo : EIATTR_REGCOUNT
	.align		4
        /*0000*/ 	.byte	0x04, 0x2f
        /*0002*/ 	.short	(.L_1 - .L_0)
	.align		4
.L_0:
        /*0004*/ 	.word	index@(_Z3calPPiPS0_S1_)
        /*0008*/ 	.word	0x00000020


	//----- nvinfo : EIATTR_FRAME_SIZE
	.align		4
.L_1:
        /*000c*/ 	.byte	0x04, 0x11
        /*000e*/ 	.short	(.L_3 - .L_2)
	.align		4
.L_2:
        /*0010*/ 	.word	index@(_Z3calPPiPS0_S1_)
        /*0014*/ 	.word	0x00000000


	//----- nvinfo : EIATTR_MIN_STACK_SIZE
	.align		4
.L_3:
        /*0018*/ 	.byte	0x04, 0x12
        /*001a*/ 	.short	(.L_5 - .L_4)
	.align		4
.L_4:
        /*001c*/ 	.word	index@(_Z3calPPiPS0_S1_)
        /*0020*/ 	.word	0x00000000
.L_5:


//--------------------- .nv.compat                --------------------------
	.section	.nv.compat,"",@"SHT_CUDA_COMPAT_INFO"
	.align	4
        /*0000*/ 	.byte	0x02, 0x09, 0x00, 0x00, 0x02, 0x02, 0x01, 0x00, 0x02, 0x05, 0x05, 0x00, 0x03, 0x07, 0x01, 0x01
        /*0010*/ 	.byte	0x02, 0x03, 0x00, 0x00, 0x02, 0x06, 0x01, 0x00, 0x04, 0x0b, 0x08, 0x00, 0x09, 0x00, 0x00, 0x00
        /*0020*/ 	.byte	0x00, 0x00, 0x00, 0x00


//--------------------- .nv.info._Z3calPPiPS0_S1_ --------------------------
	.section	.nv.info._Z3calPPiPS0_S1_,"",@"SHT_CUDA_INFO"
	.sectionflags	@""
	.align	4


	//----- nvinfo : EIATTR_CUDA_API_VERSION
	.align		4
        /*0000*/ 	.byte	0x04, 0x37
        /*0002*/ 	.short	(.L_7 - .L_6)
.L_6:
        /*0004*/ 	.word	0x00000082


	//----- nvinfo : EIATTR_KPARAM_INFO
	.align		4
.L_7:
        /*0008*/ 	.byte	0x04, 0x17
        /*000a*/ 	.short	(.L_9 - .L_8)
.L_8:
        /*000c*/ 	.word	0x00000000
        /*0010*/ 	.short	0x0002
        /*0012*/ 	.short	0x0010
        /*0014*/ 	.byte	0x00, 0xf5, 0x21, 0x00


	//----- nvinfo : EIATTR_KPARAM_INFO
	.align		4
.L_9:
        /*0018*/ 	.byte	0x04, 0x17
        /*001a*/ 	.short	(.L_11 - .L_10)
.L_10:
        /*001c*/ 	.word	0x00000000
        /*0020*/ 	.short	0x0001
        /*0022*/ 	.short	0x0008
        /*0024*/ 	.byte	0x00, 0xf5, 0x21, 0x00


	//----- nvinfo : EIATTR_KPARAM_INFO
	.align		4
.L_11:
        /*0028*/ 	.byte	0x04, 0x17
        /*002a*/ 	.short	(.L_13 - .L_12)
.L_12:
        /*002c*/ 	.word	0x00000000
        /*0030*/ 	.short	0x0000
        /*0032*/ 	.short	0x0000
        /*0034*/ 	.byte	0x00, 0xf5, 0x21, 0x00


	//----- nvinfo : EIATTR_SPARSE_MMA_MASK
	.align		4
.L_13:
        /*0038*/ 	.byte	0x03, 0x50
        /*003a*/ 	.short	0x0000


	//----- nvinfo : EIATTR_MAXREG_COUNT
	.align		4
        /*003c*/ 	.byte	0x03, 0x1b
        /*003e*/ 	.short	0x00ff


	//----- nvinfo : EIATTR_MERCURY_ISA_VERSION
	.align		4
        /*0040*/ 	.byte	0x03, 0x5f
        /*0042*/ 	.short	0x0101


	//----- nvinfo : EIATTR_VRC_CTA_INIT_COUNT
	.align		4
        /*0044*/ 	.byte	0x02, 0x4a
	.zero		1
	.zero		1


	//----- nvinfo : EIATTR_EXIT_INSTR_OFFSETS
	.align		4
        /*0048*/ 	.byte	0x04, 0x1c
        /*004a*/ 	.short	(.L_15 - .L_14)


	//   ....[0]....
.L_14:
        /*004c*/ 	.word	0x00000100


	//   ....[1]....
        /*0050*/ 	.word	0x000006a0


	//   ....[2]....
        /*0054*/ 	.word	0x00000850


	//----- nvinfo : EIATTR_CRS_STACK_SIZE
	.align		4
.L_15:
        /*0058*/ 	.byte	0x04, 0x1e
        /*005a*/ 	.short	(.L_17 - .L_16)
.L_16:
        /*005c*/ 	.word	0x00000000


	//----- nvinfo : EIATTR_CBANK_PARAM_SIZE
	.align		4
.L_17:
        /*0060*/ 	.byte	0x03, 0x19
        /*0062*/ 	.short	0x0018


	//----- nvinfo : EIATTR_PARAM_CBANK
	.align		4
        /*0064*/ 	.byte	0x04, 0x0a
        /*0066*/ 	.short	(.L_19 - .L_18)
	.align		4
.L_18:
        /*0068*/ 	.word	index@(.nv.constant0._Z3calPPiPS0_S1_)
        /*006c*/ 	.short	0x0380
        /*006e*/ 	.short	0x0018


	//----- nvinfo : EIATTR_SW_WAR
	.align		4
.L_19:
        /*0070*/ 	.byte	0x04, 0x36
        /*0072*/ 	.short	(.L_21 - .L_20)
.L_20:
        /*0074*/ 	.word	0x00000008
.L_21:


//--------------------- .nv.callgraph             --------------------------
	.section	.nv.callgraph,"",@"SHT_CUDA_CALLGRAPH"
	.align	4
	.sectionentsize	8
	.align		4
        /*0000*/ 	.word	0x00000000
	.align		4
        /*0004*/ 	.word	0xffffffff
	.align		4
        /*0008*/ 	.word	0x00000000
	.align		4
        /*000c*/ 	.word	0xfffffffe
	.align		4
        /*0010*/ 	.word	0x00000000
	.align		4
        /*0014*/ 	.word	0xfffffffd
	.align		4
        /*0018*/ 	.word	0x00000000
	.align		4
        /*001c*/ 	.word	0xfffffffc


//--------------------- .text._Z3calPPiPS0_S1_    --------------------------
	.section	.text._Z3calPPiPS0_S1_,"ax",@progbits
	.align	128
        .global         _Z3calPPiPS0_S1_
        .type           _Z3calPPiPS0_S1_,@function
        .size           _Z3calPPiPS0_S1_,(.L_x_5 - _Z3calPPiPS0_S1_)
        .other          _Z3calPPiPS0_S1_,@"STO_CUDA_ENTRY STV_DEFAULT"
_Z3calPPiPS0_S1_:
.text._Z3calPPiPS0_S1_:
[----:B------:R-:W-:Y:S01]  /*0000*/  LDC R1, c[0x0][0x37c] ;  /* 0x0000df00ff017b82 */ /* 0x000fe20000000800 */
[----:B------:R-:W0:Y:S07]  /*0010*/  S2R R9, SR_CTAID.X ;  /* 0x0000000000097919 */ /* 0x000e2e0000002500 */
[----:B------:R-:W1:Y:S01]  /*0020*/  LDC.64 R2, c[0x0][0x390] ;  /* 0x0000e400ff027b82 */ /* 0x000e620000000a00 */
[----:B------:R-:W2:Y:S01]  /*0030*/  LDCU.64 UR4, c[0x0][0x358] ;  /* 0x00006b00ff0477ac */ /* 0x000ea20008000a00 */
[----:B0-----:R-:W-:-:S05]  /*0040*/  SHF.R.U32.HI R11, RZ, 0x4, R9 ;  /* 0x00000004ff0b7819 */ /* 0x001fca0000011609 */
[----:B-1----:R-:W-:-:S05]  /*0050*/  IMAD.WIDE.U32 R2, R11, 0x8, R2 ;  /* 0x000000080b027825 */ /* 0x002fca00078e0002 */
[----:B--2---:R-:W2:Y:S01]  /*0060*/  LDG.E.64 R4, desc[UR4][R2.64] ;  /* 0x0000000402047981 */ /* 0x004ea2000c1e1b00 */
[----:B------:R-:W-:-:S04]  /*0070*/  SHF.L.U32 R0, R9, 0x3, RZ ;  /* 0x0000000309007819 */ /* 0x000fc800000006ff */
[----:B------:R-:W-:Y:S02]  /*0080*/  LOP3.LUT R7, R0, 0x78, RZ, 0xc0, !PT ;  /* 0x0000007800077812 */ /* 0x000fe400078ec0ff */
[----:B------:R-:W0:Y:S02]  /*0090*/  S2R R0, SR_TID.X ;  /* 0x0000000000007919 */ /* 0x000e240000002100 */
[----:B--2---:R-:W-:-:S05]  /*00a0*/  IADD3 R6, P0, PT, R4, R7, RZ ;  /* 0x0000000704067210 */ /* 0x004fca0007f1e0ff */
[----:B------:R-:W-:-:S05]  /*00b0*/  IMAD.X R7, RZ, RZ, R5, P0 ;  /* 0x000000ffff077224 */ /* 0x000fca00000e0605 */
[----:B------:R-:W2:Y:S01]  /*00c0*/  LDG.E.64 R4, desc[UR4][R6.64] ;  /* 0x0000000406047981 */ /* 0x000ea2000c1e1b00 */
[C---:B0-----:R-:W-:Y:S01]  /*00d0*/  ISETP.NE.AND P0, PT, R0.reuse, RZ, PT ;  /* 0x000000ff0000720c */ /* 0x041fe20003f05270 */
[----:B--2---:R-:W-:-:S05]  /*00e0*/  IMAD.WIDE.U32 R4, R0, 0x4, R4 ;  /* 0x0000000400047825 */ /* 0x004fca00078e0004 */
[----:B------:R0:W-:Y:S07]  /*00f0*/  STG.E desc[UR4][R4.64], RZ ;  /* 0x000000ff04007986 */ /* 0x0001ee000c101904 */
[----:B------:R-:W-:Y:S05]  /*0100*/  @!P0 EXIT ;  /* 0x000000000000894d */ /* 0x000fea0003800000 */
[----:B0-----:R-:W0:Y:S01]  /*0110*/  LDC.64 R4, c[0x0][0x388] ;  /* 0x0000e200ff047b82 */ /* 0x001e220000000a00 */
[C---:B------:R-:W-:Y:S01]  /*0120*/  ISETP.GE.U32.AND P1, PT, R0.reuse, 0x4, PT ;  /* 0x000000040000780c */ /* 0x040fe20003f26070 */
[----:B------:R-:W-:Y:S01]  /*0130*/  BSSY.RECONVERGENT B0, `(.L_x_0) ;  /* 0x0000056000007945 */ /* 0x000fe20003800200 */
[----:B------:R-:W-:Y:S01]  /*0140*/  LOP3.LUT R9, R9, 0xf, RZ, 0xc0, !PT ;  /* 0x0000000f09097812 */ /* 0x000fe200078ec0ff */
[----:B------:R-:W-:Y:S01]  /*0150*/  HFMA2 R10, -RZ, RZ, 0, 0 ;  /* 0x00000000ff0a7431 */ /* 0x000fe200000001ff */
[----:B------:R-:W-:-:S03]  /*0160*/  LOP3.LUT R8, R0, 0x3, RZ, 0xc0, !PT ;  /* 0x0000000300087812 */ /* 0x000fc600078ec0ff */
[----:B------:R-:W1:Y:S01]  /*0170*/  LDC.64 R6, c[0x0][0x380] ;  /* 0x0000e000ff067b82 */ /* 0x000e620000000a00 */
[----:B------:R-:W-:Y:S01]  /*0180*/  ISETP.NE.AND P0, PT, R8, RZ, PT ;  /* 0x000000ff0800720c */ /* 0x000fe20003f05270 */
[----:B0-----:R-:W-:-:S04]  /*0190*/  IMAD.WIDE.U32 R4, R11, 0x8, R4 ;  /* 0x000000080b047825 */ /* 0x001fc800078e0004 */
[----:B-1----:R-:W-:Y:S01]  /*01a0*/  IMAD.WIDE.U32 R6, R9, 0x8, R6 ;  /* 0x0000000809067825 */ /* 0x002fe200078e0006 */
[----:B------:R-:W-:Y:S07]  /*01b0*/  @!P1 BRA `(.L_x_1) ;  /* 0x0000000400349947 */ /* 0x000fee0003800000 */
[----:B------:R-:W-:Y:S01]  /*01c0*/  LOP3.LUT R10, R0, 0x3fc, RZ, 0xc0, !PT ;  /* 0x000003fc000a7812 */ /* 0x000fe200078ec0ff */
[----:B------:R-:W-:Y:S01]  /*01d0*/  IMAD.MOV.U32 R12, RZ, RZ, RZ ;  /* 0x000000ffff0c7224 */ /* 0x000fe200078e00ff */
[----:B------:R-:W-:-:S03]  /*01e0*/  MOV R11, RZ ;  /* 0x000000ff000b7202 */ /* 0x000fc60000000f00 */
[----:B------:R-:W-:-:S07]  /*01f0*/  IMAD.MOV R13, RZ, RZ, -R10 ;  /* 0x000000ffff0d7224 */ /* 0x000fce00078e0a0a */
.L_x_2:
[----:B------:R-:W2:Y:S04]  /*0200*/  LDG.E.64 R14, desc[UR4][R4.64] ;  /* 0x00000004040e7981 */ /* 0x000ea8000c1e1b00 */
[----:B0-----:R-:W3:Y:S04]  /*0210*/  LDG.E.64 R18, desc[UR4][R2.64] ;  /* 0x0000000402127981 */ /* 0x001ee8000c1e1b00 */
[----:B------:R-:W4:Y:S01]  /*0220*/  LDG.E.64 R16, desc[UR4][R6.64] ;  /* 0x0000000406107981 */ /* 0x000f22000c1e1b00 */
[----:B--2---:R-:W-:-:S04]  /*0230*/  IMAD.WIDE.U32 R14, R9, 0x8, R14 ;  /* 0x00000008090e7825 */ /* 0x004fc800078e000e */
[----:B---3--:R-:W-:Y:S02]  /*0240*/  IMAD.WIDE.U32 R18, R9, 0x8, R18 ;  /* 0x0000000809127825 */ /* 0x008fe400078e0012 */
[----:B------:R-:W2:Y:S04]  /*0250*/  LDG.E.64 R14, desc[UR4][R14.64] ;  /* 0x000000040e0e7981 */ /* 0x000ea8000c1e1b00 */
[----:B------:R-:W3:Y:S01]  /*0260*/  LDG.E.64 R18, desc[UR4][R18.64] ;  /* 0x0000000412127981 */ /* 0x000ee2000c1e1b00 */
[----:B----4-:R-:W-:-:S04]  /*0270*/  IADD3 R16, P1, PT, R16, R12, RZ ;  /* 0x0000000c10107210 */ /* 0x010fc80007f3e0ff */
[----:B------:R-:W-:-:S05]  /*0280*/  IADD3.X R17, PT, PT, R17, R11, RZ, P1, !PT ;  /* 0x0000000b11117210 */ /* 0x000fca0000ffe4ff */
[----:B------:R-:W4:Y:S01]  /*0290*/  LDG.E R16, desc[UR4][R16.64] ;  /* 0x0000000410107981 */ /* 0x000f22000c1e1900 */
[----:B--2---:R-:W-:Y:S01]  /*02a0*/  IADD3 R24, P2, PT, R14, R12, RZ ;  /* 0x0000000c0e187210 */ /* 0x004fe20007f5e0ff */
[----:B---3--:R-:W-:-:S04]  /*02b0*/  IMAD.WIDE.U32 R22, R0, 0x4, R18 ;  /* 0x0000000400167825 */ /* 0x008fc800078e0012 */
[----:B------:R-:W-:Y:S01]  /*02c0*/  IMAD.X R25, R15, 0x1, R11, P2 ;  /* 0x000000010f197824 */ /* 0x000fe200010e060b */
[----:B------:R-:W4:Y:S05]  /*02d0*/  LDG.E R20, desc[UR4][R22.64] ;  /* 0x0000000416147981 */ /* 0x000f2a000c1e1900 */
[----:B------:R-:W4:Y:S02]  /*02e0*/  LDG.E R25, desc[UR4][R24.64] ;  /* 0x0000000418197981 */ /* 0x000f24000c1e1900 */
[----:B----4-:R-:W-:-:S05]  /*02f0*/  IMAD R27, R16, R25, R20 ;  /* 0x00000019101b7224 */ /* 0x010fca00078e0214 */
[----:B------:R0:W-:Y:S04]  /*0300*/  STG.E desc[UR4][R22.64], R27 ;  /* 0x0000001b16007986 */ /* 0x0001e8000c101904 */
[----:B------:R-:W2:Y:S04]  /*0310*/  LDG.E.64 R14, desc[UR4][R4.64] ;  /* 0x00000004040e7981 */ /* 0x000ea8000c1e1b00 */
[----:B------:R-:W3:Y:S04]  /*0320*/  LDG.E.64 R18, desc[UR4][R2.64] ;  /* 0x0000000402127981 */ /* 0x000ee8000c1e1b00 */
[----:B------:R-:W4:Y:S01]  /*0330*/  LDG.E.64 R20, desc[UR4][R6.64] ;  /* 0x0000000406147981 */ /* 0x000f22000c1e1b00 */
[----:B--2---:R-:W-:-:S04]  /*0340*/  IMAD.WIDE.U32 R14, R9, 0x8, R14 ;  /* 0x00000008090e7825 */ /* 0x004fc800078e000e */
[----:B---3--:R-:W-:Y:S02]  /*0350*/  IMAD.WIDE.U32 R18, R9, 0x8, R18 ;  /* 0x0000000809127825 */ /* 0x008fe400078e0012 */
[----:B------:R-:W2:Y:S04]  /*0360*/  LDG.E.64 R14, desc[UR4][R14.64] ;  /* 0x000000040e0e7981 */ /* 0x000ea8000c1e1b00 */
[----:B------:R-:W0:Y:S01]  /*0370*/  LDG.E.64 R18, desc[UR4][R18.64] ;  /* 0x0000000412127981 */ /* 0x000e22000c1e1b00 */
[----:B----4-:R-:W-:-:S04]  /*0380*/  IADD3 R16, P1, PT, R20, R12, RZ ;  /* 0x0000000c14107210 */ /* 0x010fc80007f3e0ff */
[----:B------:R-:W-:-:S05]  /*0390*/  IADD3.X R17, PT, PT, R21, R11, RZ, P1, !PT ;  /* 0x0000000b15117210 */ /* 0x000fca0000ffe4ff */
[----:B------:R-:W3:Y:S01]  /*03a0*/  LDG.E R16, desc[UR4][R16.64+0x4] ;  /* 0x0000040410107981 */ /* 0x000ee2000c1e1900 */
[----:B--2---:R-:W-:Y:S01]  /*03b0*/  IADD3 R24, P2, PT, R14, R12, RZ ;  /* 0x0000000c0e187210 */ /* 0x004fe20007f5e0ff */
[----:B0-----:R-:W-:-:S04]  /*03c0*/  IMAD.WIDE.U32 R22, R0, 0x4, R18 ;  /* 0x0000000400167825 */ /* 0x001fc800078e0012 */
[----:B------:R-:W-:Y:S01]  /*03d0*/  IMAD.X R25, R15, 0x1, R11, P2 ;  /* 0x000000010f197824 */ /* 0x000fe200010e060b */
[----:B------:R-:W3:Y:S05]  /*03e0*/  LDG.E R20, desc[UR4][R22.64] ;  /* 0x0000000416147981 */ /* 0x000eea000c1e1900 */
[----:B------:R-:W3:Y:S02]  /*03f0*/  LDG.E R25, desc[UR4][R24.64+0x4] ;  /* 0x0000040418197981 */ /* 0x000ee4000c1e1900 */
[----:B---3--:R-:W-:-:S05]  /*0400*/  IMAD R27, R16, R25, R20 ;  /* 0x00000019101b7224 */ /* 0x008fca00078e0214 */
        /* <DEDUP_REMOVED lines=22> */
[----:B---3--:R-:W-:Y:S01]  /*0570*/  IMAD.WIDE.U32 R28, R9, 0x8, R18 ;  /* 0x00000008091c7825 */ /* 0x008fe200078e0012 */
        /* <DEDUP_REMOVED lines=9> */
[----:B------:R-:W4:Y:S01]  /*0610*/  LDG.E R15, desc[UR4][R14.64+0xc] ;  /* 0x00000c040e0f7981 */ /* 0x000f22000c1e1900 */
[----:B------:R-:W-:-:S04]  /*0620*/  IADD3 R13, PT, PT, R13, 0x4, RZ ;  /* 0x000000040d0d7810 */ /* 0x000fc80007ffe0ff */
[----:B------:R-:W-:Y:S02]  /*0630*/  ISETP.NE.AND P1, PT, R13, RZ, PT ;  /* 0x000000ff0d00720c */ /* 0x000fe40003f25270 */
[----:B------:R-:W-:-:S05]  /*0640*/  IADD3 R12, P2, PT, R12, 0x10, RZ ;  /* 0x000000100c0c7810 */ /* 0x000fca0007f5e0ff */
[----:B------:R-:W-:Y:S02]  /*0650*/  IMAD.X R11, RZ, RZ, R11, P2 ;  /* 0x000000ffff0b7224 */ /* 0x000fe400010e060b */
[----:B----4-:R-:W-:-:S05]  /*0660*/  IMAD R21, R16, R15, R20 ;  /* 0x0000000f10157224 */ /* 0x010fca00078e0214 */
[----:B------:R0:W-:Y:S01]  /*0670*/  STG.E desc[UR4][R18.64], R21 ;  /* 0x0000001512007986 */ /* 0x0001e2000c101904 */
[----:B------:R-:W-:Y:S05]  /*0680*/  @P1 BRA `(.L_x_2) ;  /* 0xfffffff800dc1947 */ /* 0x000fea000383ffff */
.L_x_1:
[----:B------:R-:W-:Y:S05]  /*0690*/  BSYNC.RECONVERGENT B0 ;  /* 0x0000000000007941 */ /* 0x000fea0003800200 */
.L_x_0:
[----:B------:R-:W-:Y:S05]  /*06a0*/  @!P0 EXIT ;  /* 0x000000000000894d */ /* 0x000fea0003800000 */
[----:B------:R-:W-:Y:S01]  /*06b0*/  IMAD.WIDE.U32 R12, R10, 0x4, RZ ;  /* 0x000000040a0c7825 */ /* 0x000fe200078e00ff */
[----:B------:R-:W-:-:S03]  /*06c0*/  IADD3 R10, PT, PT, -R8, RZ, RZ ;  /* 0x000000ff080a7210 */ /* 0x000fc60007ffe1ff */
[----:B------:R-:W-:Y:S01]  /*06d0*/  IMAD.MOV.U32 R8, RZ, RZ, R12 ;  /* 0x000000ffff087224 */ /* 0x000fe200078e000c */
[----:B------:R-:W-:-:S07]  /*06e0*/  MOV R11, R13 ;  /* 0x0000000d000b7202 */ /* 0x000fce0000000f00 */
.L_x_3:
[----:B-1----:R-:W2:Y:S04]  /*06f0*/  LDG.E.64 R12, desc[UR4][R4.64] ;  /* 0x00000004040c7981 */ /* 0x002ea8000c1e1b00 */
[----:B------:R-:W3:Y:S01]  /*0700*/  LDG.E.64 R16, desc[UR4][R2.64] ;  /* 0x0000000402107981 */ /* 0x000ee2000c1e1b00 */
[----:B--2---:R-:W-:-:S03]  /*0710*/  IMAD.WIDE.U32 R14, R9, 0x8, R12 ;  /* 0x00000008090e7825 */ /* 0x004fc600078e000c */
[----:B------:R-:W0:Y:S01]  /*0720*/  LDG.E.64 R12, desc[UR4][R6.64] ;  /* 0x00000004060c7981 */ /* 0x000e22000c1e1b00 */
[----:B---3--:R-:W-:-:S03]  /*0730*/  IMAD.WIDE.U32 R16, R9, 0x8, R16 ;  /* 0x0000000809107825 */ /* 0x008fc600078e0010 */
[----:B------:R-:W2:Y:S04]  /*0740*/  LDG.E.64 R14, desc[UR4][R14.64] ;  /* 0x000000040e0e7981 */ /* 0x000ea8000c1e1b00 */
[----:B------:R-:W3:Y:S01]  /*0750*/  LDG.E.64 R16, desc[UR4][R16.64] ;  /* 0x0000000410107981 */ /* 0x000ee2000c1e1b00 */
[-C--:B0-----:R-:W-:Y:S02]  /*0760*/  IADD3 R18, P0, PT, R12, R8.reuse, RZ ;  /* 0x000000080c127210 */ /* 0x081fe40007f1e0ff */
[----:B--2---:R-:W-:Y:S02]  /*0770*/  IADD3 R20, P1, PT, R14, R8, RZ ;  /* 0x000000080e147210 */ /* 0x004fe40007f3e0ff */
[----:B------:R-:W-:Y:S01]  /*0780*/  IADD3.X R19, PT, PT, R13, R11, RZ, P0, !PT ;  /* 0x0000000b0d137210 */ /* 0x000fe200007fe4ff */
[----:B---3--:R-:W-:-:S04]  /*0790*/  IMAD.WIDE.U32 R12, R0, 0x4, R16 ;  /* 0x00000004000c7825 */ /* 0x008fc800078e0010 */
[----:B------:R-:W2:Y:S01]  /*07a0*/  LDG.E R18, desc[UR4][R18.64] ;  /* 0x0000000412127981 */ /* 0x000ea2000c1e1900 */
[----:B------:R-:W-:-:S03]  /*07b0*/  IMAD.X R21, R15, 0x1, R11, P1 ;  /* 0x000000010f157824 */ /* 0x000fc600008e060b */
[----:B------:R-:W2:Y:S04]  /*07c0*/  LDG.E R22, desc[UR4][R12.64] ;  /* 0x000000040c167981 */ /* 0x000ea8000c1e1900 */
[----:B------:R-:W2:Y:S01]  /*07d0*/  LDG.E R21, desc[UR4][R20.64] ;  /* 0x0000000414157981 */ /* 0x000ea2000c1e1900 */
[----:B------:R-:W-:-:S04]  /*07e0*/  IADD3 R10, PT, PT, R10, 0x1, RZ ;  /* 0x000000010a0a7810 */ /* 0x000fc80007ffe0ff */
[----:B------:R-:W-:Y:S02]  /*07f0*/  ISETP.NE.AND P0, PT, R10, RZ, PT ;  /* 0x000000ff0a00720c */ /* 0x000fe40003f05270 */
[----:B------:R-:W-:-:S04]  /*0800*/  IADD3 R8, P1, PT, R8, 0x4, RZ ;  /* 0x0000000408087810 */ /* 0x000fc80007f3e0ff */
[----:B------:R-:W-:Y:S01]  /*0810*/  IADD3.X R11, PT, PT, RZ, R11, RZ, P1, !PT ;  /* 0x0000000bff0b7210 */ /* 0x000fe20000ffe4ff */
[----:B--2---:R-:W-:-:S05]  /*0820*/  IMAD R23, R18, R21, R22 ;  /* 0x0000001512177224 */ /* 0x004fca00078e0216 */
[----:B------:R1:W-:Y:S01]  /*0830*/  STG.E desc[UR4][R12.64], R23 ;  /* 0x000000170c007986 */ /* 0x0003e2000c101904 */
[----:B------:R-:W-:Y:S05]  /*0840*/  @P0 BRA `(.L_x_3) ;  /* 0xfffffffc00a80947 */ /* 0x000fea000383ffff */
[----:B------:R-:W-:Y:S05]  /*0850*/  EXIT ;  /* 0x000000000000794d */ /* 0x000fea0003800000 */
.L_x_4:
[----:B------:R-:W-:-:S00]  /*0860*/  BRA `(.L_x_4) ;  /* 0xfffffffc00fc7947 */ /* 0x000fc0000383ffff */
[----:B------:R-:W-:-:S00]  /*0870*/  NOP ;  /* 0x0000000000007918 */ /* 0x000fc00000000000 */
        /* <DEDUP_REMOVED lines=8> */
.L_x_5:


//--------------------- .nv.shared.reserved.0     --------------------------
	.section	.nv.shared.reserved.0,"aw",@nobits
	.weak		__nv_reservedSMEM_offset_0_alias
	.size		__nv_reservedSMEM_offset_0_alias, 0, 64
	.other		__nv_reservedSMEM_offset_0_alias,@"STO_CUDA_RESERVED_SHARED STV_DEFAULT"
__nv_reservedSMEM_offset_0_alias:
	.zero		0
	.zero		64


//--------------------- .nv.constant0._Z3calPPiPS0_S1_ --------------------------
	.section	.nv.constant0._Z3calPPiPS0_S1_,"a",@progbits
	.sectionflags	@""
	.align	4
.nv.constant0._Z3calPPiPS0_S1_:
	.zero		920


//--------------------- SYMBOLS --------------------------

	.type		.nv.reservedSmem.offset0,@object
	.size		.nv.reservedSmem.offset0,0x4
